//
// Generated by NVIDIA NVVM Compiler
//
// Compiler Build ID: CL-36424714
// Cuda compilation tools, release 13.0, V13.0.88
// Based on NVVM 20.0.0
//

.version 9.0
.target sm_100
.address_size 64

	// .globl	_Z6vecOpsPfPKfS1_S1_S1_S1_S1_i

.visible .entry _Z6vecOpsPfPKfS1_S1_S1_S1_S1_i(
	.param .u64 .ptr .align 1 _Z6vecOpsPfPKfS1_S1_S1_S1_S1_i_param_0,
	.param .u64 .ptr .align 1 _Z6vecOpsPfPKfS1_S1_S1_S1_S1_i_param_1,
	.param .u64 .ptr .align 1 _Z6vecOpsPfPKfS1_S1_S1_S1_S1_i_param_2,
	.param .u64 .ptr .align 1 _Z6vecOpsPfPKfS1_S1_S1_S1_S1_i_param_3,
	.param .u64 .ptr .align 1 _Z6vecOpsPfPKfS1_S1_S1_S1_S1_i_param_4,
	.param .u64 .ptr .align 1 _Z6vecOpsPfPKfS1_S1_S1_S1_S1_i_param_5,
	.param .u64 .ptr .align 1 _Z6vecOpsPfPKfS1_S1_S1_S1_S1_i_param_6,
	.param .u32 _Z6vecOpsPfPKfS1_S1_S1_S1_S1_i_param_7
)
{
	.reg .pred 	%p<3>;
	.reg .b32 	%r<6>;
	.reg .b32 	%f<29>;
	.reg .b64 	%rd<23>;

	ld.param.u64 	%rd1, [_Z6vecOpsPfPKfS1_S1_S1_S1_S1_i_param_0];
	ld.param.u64 	%rd2, [_Z6vecOpsPfPKfS1_S1_S1_S1_S1_i_param_1];
	ld.param.u64 	%rd3, [_Z6vecOpsPfPKfS1_S1_S1_S1_S1_i_param_2];
	ld.param.u64 	%rd4, [_Z6vecOpsPfPKfS1_S1_S1_S1_S1_i_param_3];
	ld.param.u64 	%rd5, [_Z6vecOpsPfPKfS1_S1_S1_S1_S1_i_param_4];
	ld.param.u64 	%rd6, [_Z6vecOpsPfPKfS1_S1_S1_S1_S1_i_param_5];
	ld.param.u64 	%rd7, [_Z6vecOpsPfPKfS1_S1_S1_S1_S1_i_param_6];
	ld.param.u32 	%r2, [_Z6vecOpsPfPKfS1_S1_S1_S1_S1_i_param_7];
	mov.u32 	%r3, %ctaid.x;
	mov.u32 	%r4, %ntid.x;
	mov.u32 	%r5, %tid.x;
	mad.lo.s32 	%r1, %r3, %r4, %r5;
	setp.ge.s32 	%p1, %r1, %r2;
	@%p1 bra 	$L__BB0_2;
	cvta.to.global.u64 	%rd8, %rd5;
	cvta.to.global.u64 	%rd9, %rd6;
	cvta.to.global.u64 	%rd10, %rd7;
	cvta.to.global.u64 	%rd11, %rd2;
	cvta.to.global.u64 	%rd12, %rd3;
	cvta.to.global.u64 	%rd13, %rd4;
	cvta.to.global.u64 	%rd14, %rd1;
	mul.wide.s32 	%rd15, %r1, 4;
	add.s64 	%rd16, %rd8, %rd15;
	ld.global.f32 	%f1, [%rd16];
	add.s64 	%rd17, %rd9, %rd15;
	ld.global.f32 	%f2, [%rd17];
	add.s64 	%rd18, %rd10, %rd15;
	ld.global.f32 	%f3, [%rd18];
	mul.f32 	%f4, %f2, %f2;
	fma.rn.f32 	%f5, %f1, %f1, %f4;
	fma.rn.f32 	%f6, %f3, %f3, %f5;
	sqrt.rn.f32 	%f7, %f6;
	setp.gt.f32 	%p2, %f7, 0f322BCC77;
	rcp.rn.f32 	%f8, %f7;
	selp.f32 	%f9, %f8, 0f00000000, %p2;
	mul.f32 	%f10, %f1, %f9;
	mul.f32 	%f11, %f2, %f9;
	mul.f32 	%f12, %f3, %f9;
	add.s64 	%rd19, %rd11, %rd15;
	ld.global.f32 	%f13, [%rd19];
	add.s64 	%rd20, %rd12, %rd15;
	ld.global.f32 	%f14, [%rd20];
	add.s64 	%rd21, %rd13, %rd15;
	ld.global.f32 	%f15, [%rd21];
	mul.f32 	%f16, %f14, %f11;
	fma.rn.f32 	%f17, %f13, %f10, %f16;
	fma.rn.f32 	%f18, %f15, %f12, %f17;
	add.f32 	%f19, %f18, %f18;
	mul.f32 	%f20, %f10, %f19;
	sub.f32 	%f21, %f13, %f20;
	mul.f32 	%f22, %f11, %f19;
	sub.f32 	%f23, %f14, %f22;
	mul.f32 	%f24, %f12, %f19;
	sub.f32 	%f25, %f15, %f24;
	mul.f32 	%f26, %f11, %f23;
	fma.rn.f32 	%f27, %f10, %f21, %f26;
	fma.rn.f32 	%f28, %f12, %f25, %f27;
	add.s64 	%rd22, %rd14, %rd15;
	st.global.f32 	[%rd22], %f28;
$L__BB0_2:
	ret;

}


// ===== COMPILED SASS (sm_100) =====

	.target	sm_100

	.elftype	@"ET_EXEC"


//--------------------- .note.nv.tkinfo           --------------------------
	.section	.note.nv.tkinfo,"",@"SHT_NOTE"
	.sectionflags	@"SHF_NOTE_NV_TKINFO"
	.tkinfo
        /*0018*/ 	.word	0x00000002
        /*0030*/ 	.string	""
        /*0030*/ 	.string	"ptxas"
        /*0030*/ 	.string	"Cuda compilation tools, release 13.0, V13.0.88"
        /*0030*/ 	.string	"Build cuda_13.0.r13.0/compiler.36424714_0"
        /*0030*/ 	.string	"-arch sm_100 -m 64 "



//--------------------- .note.nv.cuinfo           --------------------------
	.section	.note.nv.cuinfo,"",@"SHT_NOTE"
	.sectionflags	@"SHF_NOTE_NV_CUINFO"
        /*0018*/ 	.short	0x0002
        /*001a*/ 	.short	0x0064
        /*001c*/ 	.short	0x0082
	.zero		2


//--------------------- .nv.info                  --------------------------
	.section	.nv.info,"",@"SHT_CUDA_INFO"
	.align	4


	//----- nvinfo : EIATTR_REGCOUNT
	.align		4
        /*0000*/ 	.byte	0x04, 0x2f
        /*0002*/ 	.short	(.L_1 - .L_0)
	.align		4
.L_0:
        /*0004*/ 	.word	index@(_Z6vecOpsPfPKfS1_S1_S1_S1_S1_i)
        /*0008*/ 	.word	0x00000012


	//----- nvinfo : EIATTR_FRAME_SIZE
	.align		4
.L_1:
        /*000c*/ 	.byte	0x04, 0x11
        /*000e*/ 	.short	(.L_3 - .L_2)
	.align		4
.L_2:
        /*0010*/ 	.word	index@($__internal_1_$__cuda_sm20_sqrt_rn_f32_slowpath)
        /*0014*/ 	.word	0x00000000


	//----- nvinfo : EIATTR_FRAME_SIZE
	.align		4
.L_3:
        /*0018*/ 	.byte	0x04, 0x11
        /*001a*/ 	.short	(.L_5 - .L_4)
	.align		4
.L_4:
        /*001c*/ 	.word	index@($__internal_0_$__cuda_sm20_rcp_rn_f32_slowpath)
        /*0020*/ 	.word	0x00000000


	//----- nvinfo : EIATTR_FRAME_SIZE
	.align		4
.L_5:
        /*0024*/ 	.byte	0x04, 0x11
        /*0026*/ 	.short	(.L_7 - .L_6)
	.align		4
.L_6:
        /*0028*/ 	.word	index@(_Z6vecOpsPfPKfS1_S1_S1_S1_S1_i)
        /*002c*/ 	.word	0x00000000


	//----- nvinfo : EIATTR_MIN_STACK_SIZE
	.align		4
.L_7:
        /*0030*/ 	.byte	0x04, 0x12
        /*0032*/ 	.short	(.L_9 - .L_8)
	.align		4
.L_8:
        /*0034*/ 	.word	index@(_Z6vecOpsPfPKfS1_S1_S1_S1_S1_i)
        /*0038*/ 	.word	0x00000000
.L_9:


//--------------------- .nv.compat                --------------------------
	.section	.nv.compat,"",@"SHT_CUDA_COMPAT_INFO"
	.align	4
        /*0000*/ 	.byte	0x02, 0x09, 0x00, 0x00, 0x02, 0x02, 0x01, 0x00, 0x02, 0x05, 0x05, 0x00, 0x03, 0x07, 0x01, 0x01
        /*0010*/ 	.byte	0x02, 0x03, 0x00, 0x00, 0x02, 0x06, 0x01, 0x00, 0x04, 0x0b, 0x08, 0x00, 0x01, 0x00, 0x00, 0x00
        /*0020*/ 	.byte	0x00, 0x00, 0x00, 0x00


//--------------------- .nv.info._Z6vecOpsPfPKfS1_S1_S1_S1_S1_i --------------------------
	.section	.nv.info._Z6vecOpsPfPKfS1_S1_S1_S1_S1_i,"",@"SHT_CUDA_INFO"
	.sectionflags	@""
	.align	4


	//----- nvinfo : EIATTR_CUDA_API_VERSION
	.align		4
        /*0000*/ 	.byte	0x04, 0x37
        /*0002*/ 	.short	(.L_11 - .L_10)
.L_10:
        /*0004*/ 	.word	0x00000082


	//----- nvinfo : EIATTR_KPARAM_INFO
	.align		4
.L_11:
        /*0008*/ 	.byte	0x04, 0x17
        /*000a*/ 	.short	(.L_13 - .L_12)
.L_12:
        /*000c*/ 	.word	0x00000000
        /*0010*/ 	.short	0x0007
        /*0012*/ 	.short	0x0038
        /*0014*/ 	.byte	0x00, 0xf0, 0x11, 0x00


	//----- nvinfo : EIATTR_KPARAM_INFO
	.align		4
.L_13:
        /*0018*/ 	.byte	0x04, 0x17
        /*001a*/ 	.short	(.L_15 - .L_14)
.L_14:
        /*001c*/ 	.word	0x00000000
        /*0020*/ 	.short	0x0006
        /*0022*/ 	.short	0x0030
        /*0024*/ 	.byte	0x00, 0xf5, 0x21, 0x00


	//----- nvinfo : EIATTR_KPARAM_INFO
	.align		4
.L_15:
        /*0028*/ 	.byte	0x04, 0x17
        /*002a*/ 	.short	(.L_17 - .L_16)
.L_16:
        /*002c*/ 	.word	0x00000000
        /*0030*/ 	.short	0x0005
        /*0032*/ 	.short	0x0028
        /*0034*/ 	.byte	0x00, 0xf5, 0x21, 0x00


	//----- nvinfo : EIATTR_KPARAM_INFO
	.align		4
.L_17:
        /*0038*/ 	.byte	0x04, 0x17
        /*003a*/ 	.short	(.L_19 - .L_18)
.L_18:
        /*003c*/ 	.word	0x00000000
        /*0040*/ 	.short	0x0004
        /*0042*/ 	.short	0x0020
        /*0044*/ 	.byte	0x00, 0xf5, 0x21, 0x00


	//----- nvinfo : EIATTR_KPARAM_INFO
	.align		4
.L_19:
        /*0048*/ 	.byte	0x04, 0x17
        /*004a*/ 	.short	(.L_21 - .L_20)
.L_20:
        /*004c*/ 	.word	0x00000000
        /*0050*/ 	.short	0x0003
        /*0052*/ 	.short	0x0018
        /*0054*/ 	.byte	0x00, 0xf5, 0x21, 0x00


	//----- nvinfo : EIATTR_KPARAM_INFO
	.align		4
.L_21:
        /*0058*/ 	.byte	0x04, 0x17
        /*005a*/ 	.short	(.L_23 - .L_22)
.L_22:
        /*005c*/ 	.word	0x00000000
        /*0060*/ 	.short	0x0002
        /*0062*/ 	.short	0x0010
        /*0064*/ 	.byte	0x00, 0xf5, 0x21, 0x00


	//----- nvinfo : EIATTR_KPARAM_INFO
	.align		4
.L_23:
        /*0068*/ 	.byte	0x04, 0x17
        /*006a*/ 	.short	(.L_25 - .L_24)
.L_24:
        /*006c*/ 	.word	0x00000000
        /*0070*/ 	.short	0x0001
        /*0072*/ 	.short	0x0008
        /*0074*/ 	.byte	0x00, 0xf5, 0x21, 0x00


	//----- nvinfo : EIATTR_KPARAM_INFO
	.align		4
.L_25:
        /*0078*/ 	.byte	0x04, 0x17
        /*007a*/ 	.short	(.L_27 - .L_26)
.L_26:
        /*007c*/ 	.word	0x00000000
        /*0080*/ 	.short	0x0000
        /*0082*/ 	.short	0x0000
        /*0084*/ 	.byte	0x00, 0xf5, 0x21, 0x00


	//----- nvinfo : EIATTR_SPARSE_MMA_MASK
	.align		4
.L_27:
        /*0088*/ 	.byte	0x03, 0x50
        /*008a*/ 	.short	0x0000


	//----- nvinfo : EIATTR_MAXREG_COUNT
	.align		4
        /*008c*/ 	.byte	0x03, 0x1b
        /*008e*/ 	.short	0x00ff


	//----- nvinfo : EIATTR_MERCURY_ISA_VERSION
	.align		4
        /*0090*/ 	.byte	0x03, 0x5f
        /*0092*/ 	.short	0x0101


	//----- nvinfo : EIATTR_VRC_CTA_INIT_COUNT
	.align		4
        /*0094*/ 	.byte	0x02, 0x4a
	.zero		1
	.zero		1


	//----- nvinfo : EIATTR_EXIT_INSTR_OFFSETS
	.align		4
        /*0098*/ 	.byte	0x04, 0x1c
        /*009a*/ 	.short	(.L_29 - .L_28)


	//   ....[0]....
.L_28:
        /*009c*/ 	.word	0x00000070


	//   ....[1]....
        /*00a0*/ 	.word	0x000004c0


	//----- nvinfo : EIATTR_CRS_STACK_SIZE
	.align		4
.L_29:
        /*00a4*/ 	.byte	0x04, 0x1e
        /*00a6*/ 	.short	(.L_31 - .L_30)
.L_30:
        /*00a8*/ 	.word	0x00000000


	//----- nvinfo : EIATTR_CBANK_PARAM_SIZE
	.align		4
.L_31:
        /*00ac*/ 	.byte	0x03, 0x19
        /*00ae*/ 	.short	0x003c


	//----- nvinfo : EIATTR_PARAM_CBANK
	.align		4
        /*00b0*/ 	.byte	0x04, 0x0a
        /*00b2*/ 	.short	(.L_33 - .L_32)
	.align		4
.L_32:
        /*00b4*/ 	.word	index@(.nv.constant0._Z6vecOpsPfPKfS1_S1_S1_S1_S1_i)
        /*00b8*/ 	.short	0x0380
        /*00ba*/ 	.short	0x003c


	//----- nvinfo : EIATTR_SW_WAR
	.align		4
.L_33:
        /*00bc*/ 	.byte	0x04, 0x36
        /*00be*/ 	.short	(.L_35 - .L_34)
.L_34:
        /*00c0*/ 	.word	0x00000008
.L_35:


//--------------------- .nv.callgraph             --------------------------
	.section	.nv.callgraph,"",@"SHT_CUDA_CALLGRAPH"
	.align	4
	.sectionentsize	8
	.align		4
        /*0000*/ 	.word	0x00000000
	.align		4
        /*0004*/ 	.word	0xffffffff
	.align		4
        /*0008*/ 	.word	0x00000000
	.align		4
        /*000c*/ 	.word	0xfffffffe
	.align		4
        /*0010*/ 	.word	0x00000000
	.align		4
        /*0014*/ 	.word	0xfffffffd
	.align		4
        /*0018*/ 	.word	0x00000000
	.align		4
        /*001c*/ 	.word	0xfffffffc


//--------------------- .text._Z6vecOpsPfPKfS1_S1_S1_S1_S1_i --------------------------
	.section	.text._Z6vecOpsPfPKfS1_S1_S1_S1_S1_i,"ax",@progbits
	.align	128
        .global         _Z6vecOpsPfPKfS1_S1_S1_S1_S1_i
        .type           _Z6vecOpsPfPKfS1_S1_S1_S1_S1_i,@function
        .size           _Z6vecOpsPfPKfS1_S1_S1_S1_S1_i,(.L_x_13 - _Z6vecOpsPfPKfS1_S1_S1_S1_S1_i)
        .other          _Z6vecOpsPfPKfS1_S1_S1_S1_S1_i,@"STO_CUDA_ENTRY STV_DEFAULT"
_Z6vecOpsPfPKfS1_S1_S1_S1_S1_i:
.text._Z6vecOpsPfPKfS1_S1_S1_S1_S1_i:
[----:B------:R-:W-:Y:S01]  /*0000*/  LDC R1, c[0x0][0x37c] ;  /* 0x0000df00ff017b82 */ /* 0x000fe20000000800 */
[----:B------:R-:W0:Y:S07]  /*0010*/  S2R R0, SR_TID.X ;  /* 0x0000000000007919 */ /* 0x000e2e0000002100 */
[----:B------:R-:W0:Y:S01]  /*0020*/  S2UR UR4, SR_CTAID.X ;  /* 0x00000000000479c3 */ /* 0x000e220000002500 */
[----:B------:R-:W1:Y:S07]  /*0030*/  LDCU UR5, c[0x0][0x3b8] ;  /* 0x00007700ff0577ac */ /* 0x000e6e0008000800 */
[----:B------:R-:W0:Y:S02]  /*0040*/  LDC R3, c[0x0][0x360] ;  /* 0x0000d800ff037b82 */ /* 0x000e240000000800 */
[----:B0-----:R-:W-:-:S05]  /*0050*/  IMAD R3, R3, UR4, R0 ;  /* 0x0000000403037c24 */ /* 0x001fca000f8e0200 */
[----:B-1----:R-:W-:-:S13]  /*0060*/  ISETP.GE.AND P0, PT, R3, UR5, PT ;  /* 0x0000000503007c0c */ /* 0x002fda000bf06270 */
[----:B------:R-:W-:Y:S05]  /*0070*/  @P0 EXIT ;  /* 0x000000000000094d */ /* 0x000fea0003800000 */
[----:B------:R-:W0:Y:S01]  /*0080*/  LDC.64 R10, c[0x0][0x3a8] ;  /* 0x0000ea00ff0a7b82 */ /* 0x000e220000000a00 */
[----:B------:R-:W1:Y:S07]  /*0090*/  LDCU.64 UR4, c[0x0][0x358] ;  /* 0x00006b00ff0477ac */ /* 0x000e6e0008000a00 */
[----:B------:R-:W2:Y:S08]  /*00a0*/  LDC.64 R8, c[0x0][0x3a0] ;  /* 0x0000e800ff087b82 */ /* 0x000eb00000000a00 */
[----:B------:R-:W3:Y:S01]  /*00b0*/  LDC.64 R6, c[0x0][0x3b0] ;  /* 0x0000ec00ff067b82 */ /* 0x000ee20000000a00 */
[----:B0-----:R-:W-:-:S05]  /*00c0*/  IMAD.WIDE R10, R3, 0x4, R10 ;  /* 0x00000004030a7825 */ /* 0x001fca00078e020a */
[----:B-1----:R-:W4:Y:S01]  /*00d0*/  LDG.E R4, desc[UR4][R10.64] ;  /* 0x000000040a047981 */ /* 0x002f22000c1e1900 */
[----:B--2---:R-:W-:-:S05]  /*00e0*/  IMAD.WIDE R8, R3, 0x4, R8 ;  /* 0x0000000403087825 */ /* 0x004fca00078e0208 */
[----:B------:R-:W2:Y:S01]  /*00f0*/  LDG.E R5, desc[UR4][R8.64] ;  /* 0x0000000408057981 */ /* 0x000ea2000c1e1900 */
[----:B---3--:R-:W-:-:S06]  /*0100*/  IMAD.WIDE R6, R3, 0x4, R6 ;  /* 0x0000000403067825 */ /* 0x008fcc00078e0206 */
[----:B------:R-:W3:Y:S01]  /*0110*/  LDG.E R6, desc[UR4][R6.64] ;  /* 0x0000000406067981 */ /* 0x000ee2000c1e1900 */
[----:B------:R-:W-:Y:S01]  /*0120*/  BSSY.RECONVERGENT B0, `(.L_x_0) ;  /* 0x0000010000007945 */ /* 0x000fe20003800200 */
[----:B----4-:R-:W-:-:S04]  /*0130*/  FMUL R0, R4, R4 ;  /* 0x0000000404007220 */ /* 0x010fc80000400000 */
[----:B--2---:R-:W-:-:S04]  /*0140*/  FFMA R13, R5, R5, R0 ;  /* 0x00000005050d7223 */ /* 0x004fc80000000000 */
[----:B---3--:R-:W-:-:S05]  /*0150*/  FFMA R0, R6, R6, R13 ;  /* 0x0000000606007223 */ /* 0x008fca000000000d */
[----:B------:R-:W-:Y:S01]  /*0160*/  IADD3 R2, PT, PT, R0, -0xd000000, RZ ;  /* 0xf300000000027810 */ /* 0x000fe20007ffe0ff */
[----:B------:R0:W1:Y:S03]  /*0170*/  MUFU.RSQ R13, R0 ;  /* 0x00000000000d7308 */ /* 0x0000660000001400 */
[----:B------:R-:W-:-:S13]  /*0180*/  ISETP.GT.U32.AND P0, PT, R2, 0x727fffff, PT ;  /* 0x727fffff0200780c */ /* 0x000fda0003f04070 */
[----:B0-----:R-:W-:Y:S05]  /*0190*/  @!P0 BRA `(.L_x_1) ;  /* 0x0000000000108947 */ /* 0x001fea0003800000 */
[----:B------:R-:W-:-:S07]  /*01a0*/  MOV R11, 0x1c0 ;  /* 0x000001c0000b7802 */ /* 0x000fce0000000f00 */
[----:B-1----:R-:W-:Y:S05]  /*01b0*/  CALL.REL.NOINC `($__internal_1_$__cuda_sm20_sqrt_rn_f32_slowpath) ;  /* 0x0000000400947944 */ /* 0x002fea0003c00000 */
[----:B------:R-:W-:Y:S01]  /*01c0*/  MOV R0, R2 ;  /* 0x0000000200007202 */ /* 0x000fe20000000f00 */
[----:B------:R-:W-:Y:S06]  /*01d0*/  BRA `(.L_x_2) ;  /* 0x0000000000107947 */ /* 0x000fec0003800000 */
.L_x_1:
[----:B-1----:R-:W-:Y:S01]  /*01e0*/  FMUL.FTZ R7, R0, R13 ;  /* 0x0000000d00077220 */ /* 0x002fe20000410000 */
[----:B------:R-:W-:-:S03]  /*01f0*/  FMUL.FTZ R13, R13, 0.5 ;  /* 0x3f0000000d0d7820 */ /* 0x000fc60000410000 */
[----:B------:R-:W-:-:S04]  /*0200*/  FFMA R0, -R7, R7, R0 ;  /* 0x0000000707007223 */ /* 0x000fc80000000100 */
[----:B------:R-:W-:-:S07]  /*0210*/  FFMA R0, R0, R13, R7 ;  /* 0x0000000d00007223 */ /* 0x000fce0000000007 */
.L_x_2:
[----:B------:R-:W-:Y:S05]  /*0220*/  BSYNC.RECONVERGENT B0 ;  /* 0x0000000000007941 */ /* 0x000fea0003800200 */
.L_x_0:
[C---:B------:R-:W-:Y:S01]  /*0230*/  IADD3 R2, PT, PT, R0.reuse, 0x1800000, RZ ;  /* 0x0180000000027810 */ /* 0x040fe20007ffe0ff */
[----:B------:R-:W-:Y:S01]  /*0240*/  BSSY.RECONVERGENT B0, `(.L_x_3) ;  /* 0x000000d000007945 */ /* 0x000fe20003800200 */
[----:B------:R-:W-:Y:S02]  /*0250*/  FSETP.GT.AND P3, PT, R0, 9.9999999392252902908e-09, PT ;  /* 0x322bcc770000780b */ /* 0x000fe40003f64000 */
[----:B------:R-:W-:-:S04]  /*0260*/  LOP3.LUT R2, R2, 0x7f800000, RZ, 0xc0, !PT ;  /* 0x7f80000002027812 */ /* 0x000fc800078ec0ff */
[----:B------:R-:W-:-:S13]  /*0270*/  ISETP.GT.U32.AND P0, PT, R2, 0x1ffffff, PT ;  /* 0x01ffffff0200780c */ /* 0x000fda0003f04070 */
[----:B------:R-:W-:Y:S05]  /*0280*/  @P0 BRA `(.L_x_4) ;  /* 0x0000000000100947 */ /* 0x000fea0003800000 */
[----:B------:R-:W-:-:S07]  /*0290*/  MOV R8, 0x2b0 ;  /* 0x000002b000087802 */ /* 0x000fce0000000f00 */
[----:B------:R-:W-:Y:S05]  /*02a0*/  CALL.REL.NOINC `($__internal_0_$__cuda_sm20_rcp_rn_f32_slowpath) ;  /* 0x0000000000887944 */ /* 0x000fea0003c00000 */
[----:B------:R-:W-:Y:S01]  /*02b0*/  MOV R2, R7 ;  /* 0x0000000700027202 */ /* 0x000fe20000000f00 */
[----:B------:R-:W-:Y:S06]  /*02c0*/  BRA `(.L_x_5) ;  /* 0x0000000000107947 */ /* 0x000fec0003800000 */
.L_x_4:
[----:B------:R-:W0:Y:S02]  /*02d0*/  MUFU.RCP R7, R0 ;  /* 0x0000000000077308 */ /* 0x000e240000001000 */
[----:B0-----:R-:W-:-:S04]  /*02e0*/  FFMA R2, R7, R0, -1 ;  /* 0xbf80000007027423 */ /* 0x001fc80000000000 */
[----:B------:R-:W-:-:S04]  /*02f0*/  FADD.FTZ R2, -R2, -RZ ;  /* 0x800000ff02027221 */ /* 0x000fc80000010100 */
[----:B------:R-:W-:-:S07]  /*0300*/  FFMA R2, R7, R2, R7 ;  /* 0x0000000207027223 */ /* 0x000fce0000000007 */
.L_x_5:
[----:B------:R-:W-:Y:S05]  /*0310*/  BSYNC.RECONVERGENT B0 ;  /* 0x0000000000007941 */ /* 0x000fea0003800200 */
.L_x_3:
[----:B------:R-:W0:Y:S08]  /*0320*/  LDC.64 R10, c[0x0][0x390] ;  /* 0x0000e400ff0a7b82 */ /* 0x000e300000000a00 */
[----:B------:R-:W1:Y:S08]  /*0330*/  LDC.64 R8, c[0x0][0x388] ;  /* 0x0000e200ff087b82 */ /* 0x000e700000000a00 */
[----:B------:R-:W2:Y:S01]  /*0340*/  LDC.64 R12, c[0x0][0x398] ;  /* 0x0000e600ff0c7b82 */ /* 0x000ea20000000a00 */
[----:B0-----:R-:W-:-:S06]  /*0350*/  IMAD.WIDE R10, R3, 0x4, R10 ;  /* 0x00000004030a7825 */ /* 0x001fcc00078e020a */
[----:B------:R-:W3:Y:S01]  /*0360*/  LDG.E R11, desc[UR4][R10.64] ;  /* 0x000000040a0b7981 */ /* 0x000ee2000c1e1900 */
[----:B-1----:R-:W-:-:S06]  /*0370*/  IMAD.WIDE R8, R3, 0x4, R8 ;  /* 0x0000000403087825 */ /* 0x002fcc00078e0208 */
[----:B------:R-:W4:Y:S01]  /*0380*/  LDG.E R9, desc[UR4][R8.64] ;  /* 0x0000000408097981 */ /* 0x000f22000c1e1900 */
[----:B--2---:R-:W-:-:S06]  /*0390*/  IMAD.WIDE R12, R3, 0x4, R12 ;  /* 0x00000004030c7825 */ /* 0x004fcc00078e020c */
[----:B------:R-:W2:Y:S01]  /*03a0*/  LDG.E R13, desc[UR4][R12.64] ;  /* 0x000000040c0d7981 */ /* 0x000ea2000c1e1900 */
[----:B------:R-:W-:-:S05]  /*03b0*/  FSEL R7, R2, RZ, P3 ;  /* 0x000000ff02077208 */ /* 0x000fca0001800000 */
[-C--:B------:R-:W-:Y:S01]  /*03c0*/  FMUL R2, R4, R7.reuse ;  /* 0x0000000704027220 */ /* 0x080fe20000400000 */
[-C--:B------:R-:W-:Y:S01]  /*03d0*/  FMUL R0, R5, R7.reuse ;  /* 0x0000000705007220 */ /* 0x080fe20000400000 */
[----:B------:R-:W-:Y:S01]  /*03e0*/  FMUL R6, R6, R7 ;  /* 0x0000000706067220 */ /* 0x000fe20000400000 */
[----:B------:R-:W0:Y:S02]  /*03f0*/  LDC.64 R4, c[0x0][0x380] ;  /* 0x0000e000ff047b82 */ /* 0x000e240000000a00 */
[----:B0-----:R-:W-:-:S04]  /*0400*/  IMAD.WIDE R4, R3, 0x4, R4 ;  /* 0x0000000403047825 */ /* 0x001fc800078e0204 */
[----:B---3--:R-:W-:-:S04]  /*0410*/  FMUL R15, R2, R11 ;  /* 0x0000000b020f7220 */ /* 0x008fc80000400000 */
[----:B----4-:R-:W-:-:S04]  /*0420*/  FFMA R15, R0, R9, R15 ;  /* 0x00000009000f7223 */ /* 0x010fc8000000000f */
[----:B--2---:R-:W-:-:S04]  /*0430*/  FFMA R15, R6, R13, R15 ;  /* 0x0000000d060f7223 */ /* 0x004fc8000000000f */
[----:B------:R-:W-:-:S04]  /*0440*/  FADD R15, R15, R15 ;  /* 0x0000000f0f0f7221 */ /* 0x000fc80000000000 */
[-C--:B------:R-:W-:Y:S01]  /*0450*/  FFMA R11, -R2, R15.reuse, R11 ;  /* 0x0000000f020b7223 */ /* 0x080fe2000000010b */
[----:B------:R-:W-:-:S03]  /*0460*/  FFMA R9, -R0, R15, R9 ;  /* 0x0000000f00097223 */ /* 0x000fc60000000109 */
[----:B------:R-:W-:Y:S01]  /*0470*/  FMUL R2, R2, R11 ;  /* 0x0000000b02027220 */ /* 0x000fe20000400000 */
[----:B------:R-:W-:-:S03]  /*0480*/  FFMA R13, -R6, R15, R13 ;  /* 0x0000000f060d7223 */ /* 0x000fc6000000010d */
[----:B------:R-:W-:-:S04]  /*0490*/  FFMA R2, R0, R9, R2 ;  /* 0x0000000900027223 */ /* 0x000fc80000000002 */
[----:B------:R-:W-:-:S05]  /*04a0*/  FFMA R13, R6, R13, R2 ;  /* 0x0000000d060d7223 */ /* 0x000fca0000000002 */
[----:B------:R-:W-:Y:S01]  /*04b0*/  STG.E desc[UR4][R4.64], R13 ;  /* 0x0000000d04007986 */ /* 0x000fe2000c101904 */
[----:B------:R-:W-:Y:S05]  /*04c0*/  EXIT ;  /* 0x000000000000794d */ /* 0x000fea0003800000 */
        .weak           $__internal_0_$__cuda_sm20_rcp_rn_f32_slowpath
        .type           $__internal_0_$__cuda_sm20_rcp_rn_f32_slowpath,@function
        .size           $__internal_0_$__cuda_sm20_rcp_rn_f32_slowpath,($__internal_1_$__cuda_sm20_sqrt_rn_f32_slowpath - $__internal_0_$__cuda_sm20_rcp_rn_f32_slowpath)
$__internal_0_$__cuda_sm20_rcp_rn_f32_slowpath:
[----:B------:R-:W-:Y:S01]  /*04d0*/  SHF.L.U32 R2, R0, 0x1, RZ ;  /* 0x0000000100027819 */ /* 0x000fe200000006ff */
[----:B------:R-:W-:Y:S03]  /*04e0*/  BSSY.RECONVERGENT B1, `(.L_x_6) ;  /* 0x0000030000017945 */ /* 0x000fe60003800200 */
[----:B------:R-:W-:-:S04]  /*04f0*/  SHF.R.U32.HI R11, RZ, 0x18, R2 ;  /* 0x00000018ff0b7819 */ /* 0x000fc80000011602 */
[----:B------:R-:W-:-:S13]  /*0500*/  ISETP.NE.U32.AND P0, PT, R11, RZ, PT ;  /* 0x000000ff0b00720c */ /* 0x000fda0003f05070 */
[----:B------:R-:W-:Y:S05]  /*0510*/  @P0 BRA `(.L_x_7) ;  /* 0x0000000000280947 */ /* 0x000fea0003800000 */
[----:B------:R-:W-:-:S04]  /*0520*/  SHF.L.U32 R2, R0, 0x1, RZ ;  /* 0x0000000100027819 */ /* 0x000fc800000006ff */
[----:B------:R-:W-:-:S13]  /*0530*/  ISETP.NE.AND P0, PT, R2, RZ, PT ;  /* 0x000000ff0200720c */ /* 0x000fda0003f05270 */
[----:B------:R-:W-:Y:S01]  /*0540*/  @P0 FFMA R9, R0, 1.84467440737095516160e+19, RZ ;  /* 0x5f80000000090823 */ /* 0x000fe200000000ff */
[----:B------:R-:W-:Y:S08]  /*0550*/  @!P0 MUFU.RCP R7, R0 ;  /* 0x0000000000078308 */ /* 0x000ff00000001000 */
[----:B------:R-:W0:Y:S02]  /*0560*/  @P0 MUFU.RCP R2, R9 ;  /* 0x0000000900020308 */ /* 0x000e240000001000 */
[----:B0-----:R-:W-:-:S04]  /*0570*/  @P0 FFMA R10, R9, R2, -1 ;  /* 0xbf800000090a0423 */ /* 0x001fc80000000002 */
[----:B------:R-:W-:-:S04]  /*0580*/  @P0 FADD.FTZ R11, -R10, -RZ ;  /* 0x800000ff0a0b0221 */ /* 0x000fc80000010100 */
[----:B------:R-:W-:-:S04]  /*0590*/  @P0 FFMA R2, R2, R11, R2 ;  /* 0x0000000b02020223 */ /* 0x000fc80000000002 */
[----:B------:R-:W-:Y:S01]  /*05a0*/  @P0 FFMA R7, R2, 1.84467440737095516160e+19, RZ ;  /* 0x5f80000002070823 */ /* 0x000fe200000000ff */
[----:B------:R-:W-:Y:S06]  /*05b0*/  BRA `(.L_x_8) ;  /* 0x0000000000887947 */ /* 0x000fec0003800000 */
.L_x_7:
[----:B------:R-:W-:-:S04]  /*05c0*/  IADD3 R13, PT, PT, R11, -0xfd, RZ ;  /* 0xffffff030b0d7810 */ /* 0x000fc80007ffe0ff */
[----:B------:R-:W-:-:S13]  /*05d0*/  ISETP.GT.U32.AND P0, PT, R13, 0x1, PT ;  /* 0x000000010d00780c */ /* 0x000fda0003f04070 */
[----:B------:R-:W-:Y:S05]  /*05e0*/  @P0 BRA `(.L_x_9) ;  /* 0x0000000000780947 */ /* 0x000fea0003800000 */
[----:B------:R-:W-:Y:S01]  /*05f0*/  LOP3.LUT R2, R0, 0x7fffff, RZ, 0xc0, !PT ;  /* 0x007fffff00027812 */ /* 0x000fe200078ec0ff */
[----:B------:R-:W-:-:S03]  /*0600*/  HFMA2 R12, -RZ, RZ, 0, 1.78813934326171875e-07 ;  /* 0x00000003ff0c7431 */ /* 0x000fc600000001ff */
[----:B------:R-:W-:-:S04]  /*0610*/  LOP3.LUT R2, R2, 0x3f800000, RZ, 0xfc, !PT ;  /* 0x3f80000002027812 */ /* 0x000fc800078efcff */
[----:B------:R-:W0:Y:S01]  /*0620*/  MUFU.RCP R7, R2 ;  /* 0x0000000200077308 */ /* 0x000e220000001000 */
[----:B------:R-:W-:Y:S01]  /*0630*/  SHF.L.U32 R12, R12, R13, RZ ;  /* 0x0000000d0c0c7219 */ /* 0x000fe200000006ff */
[----:B0-----:R-:W-:-:S04]  /*0640*/  FFMA R9, R2, R7, -1 ;  /* 0xbf80000002097423 */ /* 0x001fc80000000007 */
[----:B------:R-:W-:-:S04]  /*0650*/  FADD.FTZ R10, -R9, -RZ ;  /* 0x800000ff090a7221 */ /* 0x000fc80000010100 */
[CCC-:B------:R-:W-:Y:S01]  /*0660*/  FFMA.RM R9, R7.reuse, R10.reuse, R7.reuse ;  /* 0x0000000a07097223 */ /* 0x1c0fe20000004007 */
[----:B------:R-:W-:-:S04]  /*0670*/  FFMA.RP R10, R7, R10, R7 ;  /* 0x0000000a070a7223 */ /* 0x000fc80000008007 */
[C---:B------:R-:W-:Y:S02]  /*0680*/  LOP3.LUT R7, R9.reuse, 0x7fffff, RZ, 0xc0, !PT ;  /* 0x007fffff09077812 */ /* 0x040fe400078ec0ff */
[----:B------:R-:W-:Y:S02]  /*0690*/  FSETP.NEU.FTZ.AND P0, PT, R9, R10, PT ;  /* 0x0000000a0900720b */ /* 0x000fe40003f1d000 */
[----:B------:R-:W-:Y:S02]  /*06a0*/  LOP3.LUT R7, R7, 0x800000, RZ, 0xfc, !PT ;  /* 0x0080000007077812 */ /* 0x000fe400078efcff */
[----:B------:R-:W-:Y:S02]  /*06b0*/  SEL R9, RZ, 0xffffffff, !P0 ;  /* 0xffffffffff097807 */ /* 0x000fe40004000000 */
[----:B------:R-:W-:-:S03]  /*06c0*/  LOP3.LUT R12, R12, R7, RZ, 0xc0, !PT ;  /* 0x000000070c0c7212 */ /* 0x000fc600078ec0ff */
[----:B------:R-:W-:Y:S01]  /*06d0*/  IMAD.MOV R2, RZ, RZ, -R9 ;  /* 0x000000ffff027224 */ /* 0x000fe200078e0a09 */
[----:B------:R-:W-:-:S04]  /*06e0*/  SHF.R.U32.HI R12, RZ, R13, R12 ;  /* 0x0000000dff0c7219 */ /* 0x000fc8000001160c */
[----:B------:R-:W-:Y:S02]  /*06f0*/  LOP3.LUT P1, RZ, R2, R13, R7, 0xf8, !PT ;  /* 0x0000000d02ff7212 */ /* 0x000fe4000782f807 */
[C---:B------:R-:W-:Y:S02]  /*0700*/  LOP3.LUT P0, RZ, R12.reuse, 0x1, RZ, 0xc0, !PT ;  /* 0x000000010cff7812 */ /* 0x040fe4000780c0ff */
[----:B------:R-:W-:-:S04]  /*0710*/  LOP3.LUT P2, RZ, R12, 0x2, RZ, 0xc0, !PT ;  /* 0x000000020cff7812 */ /* 0x000fc8000784c0ff */
[----:B------:R-:W-:Y:S02]  /*0720*/  PLOP3.LUT P0, PT, P0, P1, P2, 0xe0, 0x0 ;  /* 0x000000000000781c */ /* 0x000fe40000703c20 */
[----:B------:R-:W-:Y:S02]  /*0730*/  LOP3.LUT P1, RZ, R0, 0x7fffff, RZ, 0xc0, !PT ;  /* 0x007fffff00ff7812 */ /* 0x000fe4000782c0ff */
[----:B------:R-:W-:-:S04]  /*0740*/  SEL R2, RZ, 0x1, !P0 ;  /* 0x00000001ff027807 */ /* 0x000fc80004000000 */
[----:B------:R-:W-:-:S04]  /*0750*/  IADD3 R2, PT, PT, -R2, RZ, RZ ;  /* 0x000000ff02027210 */ /* 0x000fc80007ffe1ff */
[----:B------:R-:W-:Y:S02]  /*0760*/  ISETP.GE.AND P0, PT, R2, RZ, PT ;  /* 0x000000ff0200720c */ /* 0x000fe40003f06270 */
[----:B------:R-:W-:-:S04]  /*0770*/  IADD3 R2, PT, PT, R11, -0xfc, RZ ;  /* 0xffffff040b027810 */ /* 0x000fc80007ffe0ff */
[----:B------:R-:W-:-:S07]  /*0780*/  SHF.R.U32.HI R7, RZ, R2, R7 ;  /* 0x00000002ff077219 */ /* 0x000fce0000011607 */
[----:B------:R-:W-:-:S04]  /*0790*/  @!P0 IADD3 R7, PT, PT, R7, 0x1, RZ ;  /* 0x0000000107078810 */ /* 0x000fc80007ffe0ff */
[----:B------:R-:W-:-:S04]  /*07a0*/  @!P1 SHF.L.U32 R7, R7, 0x1, RZ ;  /* 0x0000000107079819 */ /* 0x000fc800000006ff */
[----:B------:R-:W-:Y:S01]  /*07b0*/  LOP3.LUT R7, R7, 0x80000000, R0, 0xf8, !PT ;  /* 0x8000000007077812 */ /* 0x000fe200078ef800 */
[----:B------:R-:W-:Y:S06]  /*07c0*/  BRA `(.L_x_8) ;  /* 0x0000000000047947 */ /* 0x000fec0003800000 */
.L_x_9:
[----:B------:R0:W1:Y:S02]  /*07d0*/  MUFU.RCP R7, R0 ;  /* 0x0000000000077308 */ /* 0x0000640000001000 */
.L_x_8:
[----:B------:R-:W-:Y:S05]  /*07e0*/  BSYNC.RECONVERGENT B1 ;  /* 0x0000000000017941 */ /* 0x000fea0003800200 */
.L_x_6:
[----:B------:R-:W-:-:S04]  /*07f0*/  IMAD.MOV.U32 R9, RZ, RZ, 0x0 ;  /* 0x00000000ff097424 */ /* 0x000fc800078e00ff */
[----:B01----:R-:W-:Y:S05]  /*0800*/  RET.REL.NODEC R8 `(_Z6vecOpsPfPKfS1_S1_S1_S1_S1_i) ;  /* 0xfffffff408fc7950 */ /* 0x003fea0003c3ffff */
        .weak           $__internal_1_$__cuda_sm20_sqrt_rn_f32_slowpath
        .type           $__internal_1_$__cuda_sm20_sqrt_rn_f32_slowpath,@function
        .size           $__internal_1_$__cuda_sm20_sqrt_rn_f32_slowpath,(.L_x_13 - $__internal_1_$__cuda_sm20_sqrt_rn_f32_slowpath)
$__internal_1_$__cuda_sm20_sqrt_rn_f32_slowpath:
[----:B------:R-:W-:-:S13]  /*0810*/  LOP3.LUT P0, RZ, R0, 0x7fffffff, RZ, 0xc0, !PT ;  /* 0x7fffffff00ff7812 */ /* 0x000fda000780c0ff */
[----:B------:R-:W-:Y:S01]  /*0820*/  @!P0 MOV R2, R0 ;  /* 0x0000000000028202 */ /* 0x000fe20000000f00 */
[----:B------:R-:W-:Y:S06]  /*0830*/  @!P0 BRA `(.L_x_10) ;  /* 0x0000000000408947 */ /* 0x000fec0003800000 */
[----:B------:R-:W-:-:S13]  /*0840*/  FSETP.GEU.FTZ.AND P0, PT, R0, RZ, PT ;  /* 0x000000ff0000720b */ /* 0x000fda0003f1e000 */
[----:B------:R-:W-:Y:S01]  /*0850*/  @!P0 MOV R2, 0x7fffffff ;  /* 0x7fffffff00028802 */ /* 0x000fe20000000f00 */
[----:B------:R-:W-:Y:S06]  /*0860*/  @!P0 BRA `(.L_x_10) ;  /* 0x0000000000348947 */ /* 0x000fec0003800000 */
[----:B------:R-:W-:-:S13]  /*0870*/  FSETP.GTU.FTZ.AND P0, PT, |R0|, +INF , PT ;  /* 0x7f8000000000780b */ /* 0x000fda0003f1c200 */
[----:B------:R-:W-:Y:S01]  /*0880*/  @P0 FADD.FTZ R2, R0, 1 ;  /* 0x3f80000000020421 */ /* 0x000fe20000010000 */
[----:B------:R-:W-:Y:S06]  /*0890*/  @P0 BRA `(.L_x_10) ;  /* 0x0000000000280947 */ /* 0x000fec0003800000 */
[----:B------:R-:W-:-:S13]  /*08a0*/  FSETP.NEU.FTZ.AND P0, PT, |R0|, +INF , PT ;  /* 0x7f8000000000780b */ /* 0x000fda0003f1d200 */
[----:B------:R-:W-:-:S04]  /*08b0*/  @P0 FFMA R7, R0, 1.84467440737095516160e+19, RZ ;  /* 0x5f80000000070823 */ /* 0x000fc800000000ff */
[----:B------:R-:W0:Y:S02]  /*08c0*/  @P0 MUFU.RSQ R2, R7 ;  /* 0x0000000700020308 */ /* 0x000e240000001400 */
[----:B0-----:R-:W-:Y:S01]  /*08d0*/  @P0 FMUL.FTZ R8, R7, R2 ;  /* 0x0000000207080220 */ /* 0x001fe20000410000 */
[----:B------:R-:W-:Y:S01]  /*08e0*/  @P0 FMUL.FTZ R10, R2, 0.5 ;  /* 0x3f000000020a0820 */ /* 0x000fe20000410000 */
[----:B------:R-:W-:Y:S02]  /*08f0*/  @!P0 MOV R2, R0 ;  /* 0x0000000000028202 */ /* 0x000fe40000000f00 */
[----:B------:R-:W-:-:S04]  /*0900*/  @P0 FADD.FTZ R9, -R8, -RZ ;  /* 0x800000ff08090221 */ /* 0x000fc80000010100 */
[----:B------:R-:W-:-:S04]  /*0910*/  @P0 FFMA R9, R8, R9, R7 ;  /* 0x0000000908090223 */ /* 0x000fc80000000007 */
[----:B------:R-:W-:-:S04]  /*0920*/  @P0 FFMA R9, R9, R10, R8 ;  /* 0x0000000a09090223 */ /* 0x000fc80000000008 */
[----:B------:R-:W-:-:S07]  /*0930*/  @P0 FMUL.FTZ R2, R9, 2.3283064365386962891e-10 ;  /* 0x2f80000009020820 */ /* 0x000fce0000410000 */
.L_x_10:
[----:B------:R-:W-:Y:S01]  /*0940*/  HFMA2 R9, -RZ, RZ, 0, 0 ;  /* 0x00000000ff097431 */ /* 0x000fe200000001ff */
[----:B------:R-:W-:-:S04]  /*0950*/  MOV R8, R11 ;  /* 0x0000000b00087202 */ /* 0x000fc80000000f00 */
[----:B------:R-:W-:Y:S05]  /*0960*/  RET.REL.NODEC R8 `(_Z6vecOpsPfPKfS1_S1_S1_S1_S1_i) ;  /* 0xfffffff408a47950 */ /* 0x000fea0003c3ffff */
.L_x_11:
[----:B------:R-:W-:-:S00]  /*0970*/  BRA `(.L_x_11) ;  /* 0xfffffffc00fc7947 */ /* 0x000fc0000383ffff */
[----:B------:R-:W-:-:S00]  /*0980*/  NOP ;  /* 0x0000000000007918 */ /* 0x000fc00000000000 */
[----:B------:R-:W-:-:S00]  /*0990*/  NOP ;  /* 0x0000000000007918 */ /* 0x000fc00000000000 */
[----:B------:R-:W-:-:S00]  /*09a0*/  NOP ;  /* 0x0000000000007918 */ /* 0x000fc00000000000 */
[----:B------:R-:W-:-:S00]  /*09b0*/  NOP ;  /* 0x0000000000007918 */ /* 0x000fc00000000000 */
[----:B------:R-:W-:-:S00]  /*09c0*/  NOP ;  /* 0x0000000000007918 */ /* 0x000fc00000000000 */
[----:B------:R-:W-:-:S00]  /*09d0*/  NOP ;  /* 0x0000000000007918 */ /* 0x000fc00000000000 */
[----:B------:R-:W-:-:S00]  /*09e0*/  NOP ;  /* 0x0000000000007918 */ /* 0x000fc00000000000 */
[----:B------:R-:W-:-:S00]  /*09f0*/  NOP ;  /* 0x0000000000007918 */ /* 0x000fc00000000000 */
.L_x_13:


//--------------------- .nv.shared.reserved.0     --------------------------
	.section	.nv.shared.reserved.0,"aw",@nobits
	.weak		__nv_reservedSMEM_offset_0_alias
	.size		__nv_reservedSMEM_offset_0_alias, 0, 64
	.other		__nv_reservedSMEM_offset_0_alias,@"STO_CUDA_RESERVED_SHARED STV_DEFAULT"
__nv_reservedSMEM_offset_0_alias:
	.zero		0
	.zero		64


//--------------------- .nv.constant0._Z6vecOpsPfPKfS1_S1_S1_S1_S1_i --------------------------
	.section	.nv.constant0._Z6vecOpsPfPKfS1_S1_S1_S1_S1_i,"a",@progbits
	.sectionflags	@""
	.align	4
.nv.constant0._Z6vecOpsPfPKfS1_S1_S1_S1_S1_i:
	.zero		956


//--------------------- SYMBOLS --------------------------

	.type		.nv.reservedSmem.offset0,@object
	.size		.nv.reservedSmem.offset0,0x4
